//
// Generated by NVIDIA NVVM Compiler
//
// Compiler Build ID: CL-36424714
// Cuda compilation tools, release 13.0, V13.0.88
// Based on NVVM 20.0.0
//

.version 9.0
.target sm_100
.address_size 64

	// .globl	_Z40block_all_reduce_sum_fp8_e5m2_f16_kernelILi256EEvPKhPfi
// _ZZ40block_all_reduce_sum_fp8_e5m2_f16_kernelILi256EEvPKhPfiE10reduce_sum has been demoted

.visible .entry _Z40block_all_reduce_sum_fp8_e5m2_f16_kernelILi256EEvPKhPfi(
	.param .u64 .ptr .align 1 _Z40block_all_reduce_sum_fp8_e5m2_f16_kernelILi256EEvPKhPfi_param_0,
	.param .u64 .ptr .align 1 _Z40block_all_reduce_sum_fp8_e5m2_f16_kernelILi256EEvPKhPfi_param_1,
	.param .u32 _Z40block_all_reduce_sum_fp8_e5m2_f16_kernelILi256EEvPKhPfi_param_2
)
{
	.reg .pred 	%p<6>;
	.reg .b16 	%rs<63>;
	.reg .b32 	%r<73>;
	.reg .b32 	%f<6>;
	.reg .b64 	%rd<7>;
	// demoted variable
	.shared .align 2 .b8 _ZZ40block_all_reduce_sum_fp8_e5m2_f16_kernelILi256EEvPKhPfiE10reduce_sum[16];
	ld.param.u64 	%rd1, [_Z40block_all_reduce_sum_fp8_e5m2_f16_kernelILi256EEvPKhPfi_param_0];
	ld.param.u64 	%rd2, [_Z40block_all_reduce_sum_fp8_e5m2_f16_kernelILi256EEvPKhPfi_param_1];
	ld.param.u32 	%r5, [_Z40block_all_reduce_sum_fp8_e5m2_f16_kernelILi256EEvPKhPfi_param_2];
	mov.u32 	%r1, %tid.x;
	mov.u32 	%r6, %ctaid.x;
	shl.b32 	%r7, %r6, 8;
	add.s32 	%r2, %r7, %r1;
	setp.ge.s32 	%p1, %r2, %r5;
	@%p1 bra 	$L__BB0_2;
	cvta.to.global.u64 	%rd3, %rd1;
	cvt.s64.s32 	%rd4, %r2;
	add.s64 	%rd5, %rd3, %rd4;
	ld.global.u8 	%rs61, [%rd5];
	bra.uni 	$L__BB0_3;
$L__BB0_2:
	mov.f32 	%f2, 0f00000000;
	// begin inline asm
	{cvt.rn.satfinite.e5m2x2.f32 %rs61, %f2, %f2;}

	// end inline asm
$L__BB0_3:
	and.b32  	%r3, %r1, 31;
	and.b16  	%rs10, %rs61, 255;
	// begin inline asm
	{cvt.rn.f16x2.e5m2x2 %r8, %rs10;}

	// end inline asm
	// begin inline asm
	{mov.u32 %r9, WARP_SZ;
}
	// end inline asm
	shl.b32 	%r45, %r9, 8;
	add.s32 	%r42, %r45, -8161;
	cvt.u16.u32 	%rs11, %r8;
	// begin inline asm
	{  mov.b32 %r10, {%rs11,%rs11};}

	// end inline asm
	mov.b32 	%r13, 16;
	mov.b32 	%r43, -1;
	// begin inline asm
	{shfl.sync.bfly.b32 %r11,%r10,%r13,%r42,%r43;
}
	// end inline asm
	// begin inline asm
	{.reg .f16 low,high;
 mov.b32 {low,high}, %r11;
 mov.b16 %rs13, low;}
	// end inline asm
	// begin inline asm
	{add.f16 %rs14,%rs11,%rs13;
}
	// end inline asm
	// begin inline asm
	{  mov.b32 %r17, {%rs14,%rs14};}

	// end inline asm
	mov.b32 	%r20, 8;
	// begin inline asm
	{shfl.sync.bfly.b32 %r18,%r17,%r20,%r42,%r43;
}
	// end inline asm
	// begin inline asm
	{.reg .f16 low,high;
 mov.b32 {low,high}, %r18;
 mov.b16 %rs19, low;}
	// end inline asm
	// begin inline asm
	{add.f16 %rs20,%rs14,%rs19;
}
	// end inline asm
	// begin inline asm
	{  mov.b32 %r24, {%rs20,%rs20};}

	// end inline asm
	mov.b32 	%r27, 4;
	// begin inline asm
	{shfl.sync.bfly.b32 %r25,%r24,%r27,%r42,%r43;
}
	// end inline asm
	// begin inline asm
	{.reg .f16 low,high;
 mov.b32 {low,high}, %r25;
 mov.b16 %rs25, low;}
	// end inline asm
	// begin inline asm
	{add.f16 %rs26,%rs20,%rs25;
}
	// end inline asm
	// begin inline asm
	{  mov.b32 %r31, {%rs26,%rs26};}

	// end inline asm
	mov.b32 	%r34, 2;
	// begin inline asm
	{shfl.sync.bfly.b32 %r32,%r31,%r34,%r42,%r43;
}
	// end inline asm
	// begin inline asm
	{.reg .f16 low,high;
 mov.b32 {low,high}, %r32;
 mov.b16 %rs31, low;}
	// end inline asm
	// begin inline asm
	{add.f16 %rs32,%rs26,%rs31;
}
	// end inline asm
	// begin inline asm
	{  mov.b32 %r38, {%rs32,%rs32};}

	// end inline asm
	mov.b32 	%r41, 1;
	// begin inline asm
	{shfl.sync.bfly.b32 %r39,%r38,%r41,%r42,%r43;
}
	// end inline asm
	// begin inline asm
	{.reg .f16 low,high;
 mov.b32 {low,high}, %r39;
 mov.b16 %rs37, low;}
	// end inline asm
	// begin inline asm
	{add.f16 %rs38,%rs32,%rs37;
}
	// end inline asm
	setp.ne.s32 	%p2, %r3, 0;
	@%p2 bra 	$L__BB0_5;
	shr.u32 	%r46, %r1, 4;
	mov.u32 	%r47, _ZZ40block_all_reduce_sum_fp8_e5m2_f16_kernelILi256EEvPKhPfiE10reduce_sum;
	add.s32 	%r48, %r47, %r46;
	st.shared.u16 	[%r48], %rs38;
$L__BB0_5:
	bar.sync 	0;
	setp.gt.u32 	%p3, %r3, 7;
	@%p3 bra 	$L__BB0_7;
	shl.b32 	%r49, %r3, 1;
	mov.u32 	%r50, _ZZ40block_all_reduce_sum_fp8_e5m2_f16_kernelILi256EEvPKhPfiE10reduce_sum;
	add.s32 	%r51, %r50, %r49;
	ld.shared.u16 	%rs62, [%r51];
	bra.uni 	$L__BB0_8;
$L__BB0_7:
	mov.f32 	%f3, 0f00000000;
	// begin inline asm
	{  cvt.rn.f16.f32 %rs62, %f3;}

	// end inline asm
$L__BB0_8:
	setp.gt.u32 	%p4, %r1, 31;
	@%p4 bra 	$L__BB0_11;
	// begin inline asm
	{  mov.b32 %r52, {%rs62,%rs62};}

	// end inline asm
	mov.b32 	%r55, 4;
	mov.b32 	%r71, -1;
	// begin inline asm
	{shfl.sync.bfly.b32 %r53,%r52,%r55,%r42,%r71;
}
	// end inline asm
	// begin inline asm
	{.reg .f16 low,high;
 mov.b32 {low,high}, %r53;
 mov.b16 %rs44, low;}
	// end inline asm
	// begin inline asm
	{add.f16 %rs45,%rs62,%rs44;
}
	// end inline asm
	// begin inline asm
	{  mov.b32 %r59, {%rs45,%rs45};}

	// end inline asm
	mov.b32 	%r62, 2;
	// begin inline asm
	{shfl.sync.bfly.b32 %r60,%r59,%r62,%r42,%r71;
}
	// end inline asm
	// begin inline asm
	{.reg .f16 low,high;
 mov.b32 {low,high}, %r60;
 mov.b16 %rs50, low;}
	// end inline asm
	// begin inline asm
	{add.f16 %rs51,%rs45,%rs50;
}
	// end inline asm
	// begin inline asm
	{  mov.b32 %r66, {%rs51,%rs51};}

	// end inline asm
	mov.b32 	%r69, 1;
	// begin inline asm
	{shfl.sync.bfly.b32 %r67,%r66,%r69,%r42,%r71;
}
	// end inline asm
	// begin inline asm
	{.reg .f16 low,high;
 mov.b32 {low,high}, %r67;
 mov.b16 %rs56, low;}
	// end inline asm
	// begin inline asm
	{add.f16 %rs57,%rs51,%rs56;
}
	// end inline asm
	setp.ne.s32 	%p5, %r1, 0;
	@%p5 bra 	$L__BB0_11;
	// begin inline asm
	{  cvt.f32.f16 %f4, %rs57;}

	// end inline asm
	cvta.to.global.u64 	%rd6, %rd2;
	atom.global.add.f32 	%f5, [%rd6], %f4;
$L__BB0_11:
	ret;

}


// ===== COMPILED SASS (sm_100) =====

	.target	sm_100

	.elftype	@"ET_EXEC"


//--------------------- .note.nv.tkinfo           --------------------------
	.section	.note.nv.tkinfo,"",@"SHT_NOTE"
	.sectionflags	@"SHF_NOTE_NV_TKINFO"
	.tkinfo
        /*0018*/ 	.word	0x00000002
        /*0030*/ 	.string	""
        /*0030*/ 	.string	"ptxas"
        /*0030*/ 	.string	"Cuda compilation tools, release 13.0, V13.0.88"
        /*0030*/ 	.string	"Build cuda_13.0.r13.0/compiler.36424714_0"
        /*0030*/ 	.string	"-arch sm_100 -m 64 "



//--------------------- .note.nv.cuinfo           --------------------------
	.section	.note.nv.cuinfo,"",@"SHT_NOTE"
	.sectionflags	@"SHF_NOTE_NV_CUINFO"
        /*0018*/ 	.short	0x0002
        /*001a*/ 	.short	0x0064
        /*001c*/ 	.short	0x0082
	.zero		2


//--------------------- .nv.info                  --------------------------
	.section	.nv.info,"",@"SHT_CUDA_INFO"
	.align	4


	//----- nvinfo : EIATTR_REGCOUNT
	.align		4
        /*0000*/ 	.byte	0x04, 0x2f
        /*0002*/ 	.short	(.L_1 - .L_0)
	.align		4
.L_0:
        /*0004*/ 	.word	index@(_Z40block_all_reduce_sum_fp8_e5m2_f16_kernelILi256EEvPKhPfi)
        /*0008*/ 	.word	0x0000000d


	//----- nvinfo : EIATTR_FRAME_SIZE
	.align		4
.L_1:
        /*000c*/ 	.byte	0x04, 0x11
        /*000e*/ 	.short	(.L_3 - .L_2)
	.align		4
.L_2:
        /*0010*/ 	.word	index@(_Z40block_all_reduce_sum_fp8_e5m2_f16_kernelILi256EEvPKhPfi)
        /*0014*/ 	.word	0x00000000


	//----- nvinfo : EIATTR_MIN_STACK_SIZE
	.align		4
.L_3:
        /*0018*/ 	.byte	0x04, 0x12
        /*001a*/ 	.short	(.L_5 - .L_4)
	.align		4
.L_4:
        /*001c*/ 	.word	index@(_Z40block_all_reduce_sum_fp8_e5m2_f16_kernelILi256EEvPKhPfi)
        /*0020*/ 	.word	0x00000000
.L_5:


//--------------------- .nv.compat                --------------------------
	.section	.nv.compat,"",@"SHT_CUDA_COMPAT_INFO"
	.align	4
        /*0000*/ 	.byte	0x02, 0x09, 0x00, 0x00, 0x02, 0x02, 0x02, 0x00, 0x02, 0x05, 0x05, 0x00, 0x03, 0x07, 0x01, 0x01
        /*0010*/ 	.byte	0x02, 0x03, 0x00, 0x00, 0x02, 0x06, 0x01, 0x00, 0x04, 0x0b, 0x08, 0x00, 0x09, 0x00, 0x00, 0x00
        /*0020*/ 	.byte	0x00, 0x00, 0x00, 0x00


//--------------------- .nv.info._Z40block_all_reduce_sum_fp8_e5m2_f16_kernelILi256EEvPKhPfi --------------------------
	.section	.nv.info._Z40block_all_reduce_sum_fp8_e5m2_f16_kernelILi256EEvPKhPfi,"",@"SHT_CUDA_INFO"
	.sectionflags	@""
	.align	4


	//----- nvinfo : EIATTR_CUDA_API_VERSION
	.align		4
        /*0000*/ 	.byte	0x04, 0x37
        /*0002*/ 	.short	(.L_7 - .L_6)
.L_6:
        /*0004*/ 	.word	0x00000082


	//----- nvinfo : EIATTR_KPARAM_INFO
	.align		4
.L_7:
        /*0008*/ 	.byte	0x04, 0x17
        /*000a*/ 	.short	(.L_9 - .L_8)
.L_8:
        /*000c*/ 	.word	0x00000000
        /*0010*/ 	.short	0x0002
        /*0012*/ 	.short	0x0010
        /*0014*/ 	.byte	0x00, 0xf0, 0x11, 0x00


	//----- nvinfo : EIATTR_KPARAM_INFO
	.align		4
.L_9:
        /*0018*/ 	.byte	0x04, 0x17
        /*001a*/ 	.short	(.L_11 - .L_10)
.L_10:
        /*001c*/ 	.word	0x00000000
        /*0020*/ 	.short	0x0001
        /*0022*/ 	.short	0x0008
        /*0024*/ 	.byte	0x00, 0xf5, 0x21, 0x00


	//----- nvinfo : EIATTR_KPARAM_INFO
	.align		4
.L_11:
        /*0028*/ 	.byte	0x04, 0x17
        /*002a*/ 	.short	(.L_13 - .L_12)
.L_12:
        /*002c*/ 	.word	0x00000000
        /*0030*/ 	.short	0x0000
        /*0032*/ 	.short	0x0000
        /*0034*/ 	.byte	0x00, 0xf5, 0x21, 0x00


	//----- nvinfo : EIATTR_SPARSE_MMA_MASK
	.align		4
.L_13:
        /*0038*/ 	.byte	0x03, 0x50
        /*003a*/ 	.short	0x0000


	//----- nvinfo : EIATTR_MAXREG_COUNT
	.align		4
        /*003c*/ 	.byte	0x03, 0x1b
        /*003e*/ 	.short	0x00ff


	//----- nvinfo : EIATTR_NUM_BARRIERS
	.align		4
        /*0040*/ 	.byte	0x02, 0x4c
        /*0042*/ 	.byte	0x01
	.zero		1


	//----- nvinfo : EIATTR_MERCURY_ISA_VERSION
	.align		4
        /*0044*/ 	.byte	0x03, 0x5f
        /*0046*/ 	.short	0x0101


	//----- nvinfo : EIATTR_COOP_GROUP_MASK_REGIDS
	.align		4
        /*0048*/ 	.byte	0x04, 0x29
        /*004a*/ 	.short	(.L_15 - .L_14)


	//   ....[0]....
.L_14:
        /*004c*/ 	.word	0xffffffff


	//   ....[1]....
        /*0050*/ 	.word	0xffffffff


	//   ....[2]....
        /*0054*/ 	.word	0xffffffff


	//   ....[3]....
        /*0058*/ 	.word	0xffffffff


	//   ....[4]....
        /*005c*/ 	.word	0xffffffff


	//   ....[5]....
        /*0060*/ 	.word	0xffffffff


	//   ....[6]....
        /*0064*/ 	.word	0xffffffff


	//   ....[7]....
        /*0068*/ 	.word	0xffffffff


	//----- nvinfo : EIATTR_COOP_GROUP_INSTR_OFFSETS
	.align		4
.L_15:
        /*006c*/ 	.byte	0x04, 0x28
        /*006e*/ 	.short	(.L_17 - .L_16)


	//   ....[0]....
.L_16:
        /*0070*/ 	.word	0x00000140


	//   ....[1]....
        /*0074*/ 	.word	0x00000170


	//   ....[2]....
        /*0078*/ 	.word	0x000001b0


	//   ....[3]....
        /*007c*/ 	.word	0x000001d0


	//   ....[4]....
        /*0080*/ 	.word	0x00000200


	//   ....[5]....
        /*0084*/ 	.word	0x000002d0


	//   ....[6]....
        /*0088*/ 	.word	0x000002f0


	//   ....[7]....
        /*008c*/ 	.word	0x00000310


	//----- nvinfo : EIATTR_VRC_CTA_INIT_COUNT
	.align		4
.L_17:
        /*0090*/ 	.byte	0x02, 0x4a
	.zero		1
	.zero		1


	//----- nvinfo : EIATTR_EXIT_INSTR_OFFSETS
	.align		4
        /*0094*/ 	.byte	0x04, 0x1c
        /*0096*/ 	.short	(.L_19 - .L_18)


	//   ....[0]....
.L_18:
        /*0098*/ 	.word	0x000002a0


	//   ....[1]....
        /*009c*/ 	.word	0x00000320


	//   ....[2]....
        /*00a0*/ 	.word	0x00000370


	//----- nvinfo : EIATTR_CBANK_PARAM_SIZE
	.align		4
.L_19:
        /*00a4*/ 	.byte	0x03, 0x19
        /*00a6*/ 	.short	0x0014


	//----- nvinfo : EIATTR_PARAM_CBANK
	.align		4
        /*00a8*/ 	.byte	0x04, 0x0a
        /*00aa*/ 	.short	(.L_21 - .L_20)
	.align		4
.L_20:
        /*00ac*/ 	.word	index@(.nv.constant0._Z40block_all_reduce_sum_fp8_e5m2_f16_kernelILi256EEvPKhPfi)
        /*00b0*/ 	.short	0x0380
        /*00b2*/ 	.short	0x0014


	//----- nvinfo : EIATTR_SW_WAR
	.align		4
.L_21:
        /*00b4*/ 	.byte	0x04, 0x36
        /*00b6*/ 	.short	(.L_23 - .L_22)
.L_22:
        /*00b8*/ 	.word	0x00000008
.L_23:


//--------------------- .nv.callgraph             --------------------------
	.section	.nv.callgraph,"",@"SHT_CUDA_CALLGRAPH"
	.align	4
	.sectionentsize	8
	.align		4
        /*0000*/ 	.word	0x00000000
	.align		4
        /*0004*/ 	.word	0xffffffff
	.align		4
        /*0008*/ 	.word	0x00000000
	.align		4
        /*000c*/ 	.word	0xfffffffe
	.align		4
        /*0010*/ 	.word	0x00000000
	.align		4
        /*0014*/ 	.word	0xfffffffd
	.align		4
        /*0018*/ 	.word	0x00000000
	.align		4
        /*001c*/ 	.word	0xfffffffc


//--------------------- .text._Z40block_all_reduce_sum_fp8_e5m2_f16_kernelILi256EEvPKhPfi --------------------------
	.section	.text._Z40block_all_reduce_sum_fp8_e5m2_f16_kernelILi256EEvPKhPfi,"ax",@progbits
	.align	128
        .global         _Z40block_all_reduce_sum_fp8_e5m2_f16_kernelILi256EEvPKhPfi
        .type           _Z40block_all_reduce_sum_fp8_e5m2_f16_kernelILi256EEvPKhPfi,@function
        .size           _Z40block_all_reduce_sum_fp8_e5m2_f16_kernelILi256EEvPKhPfi,(.L_x_1 - _Z40block_all_reduce_sum_fp8_e5m2_f16_kernelILi256EEvPKhPfi)
        .other          _Z40block_all_reduce_sum_fp8_e5m2_f16_kernelILi256EEvPKhPfi,@"STO_CUDA_ENTRY STV_DEFAULT"
_Z40block_all_reduce_sum_fp8_e5m2_f16_kernelILi256EEvPKhPfi:
.text._Z40block_all_reduce_sum_fp8_e5m2_f16_kernelILi256EEvPKhPfi:
[----:B------:R-:W-:Y:S01]  /*0000*/  LDC R1, c[0x0][0x37c] ;  /* 0x0000df00ff017b82 */ /* 0x000fe20000000800 */
[----:B------:R-:W0:Y:S01]  /*0010*/  S2R R0, SR_TID.X ;  /* 0x0000000000007919 */ /* 0x000e220000002100 */
[----:B------:R-:W1:Y:S01]  /*0020*/  LDCU UR4, c[0x0][0x390] ;  /* 0x00007200ff0477ac */ /* 0x000e620008000800 */
[----:B------:R-:W0:Y:S02]  /*0030*/  S2R R3, SR_CTAID.X ;  /* 0x0000000000037919 */ /* 0x000e240000002500 */
[----:B0-----:R-:W-:-:S05]  /*0040*/  IMAD R3, R3, 0x100, R0 ;  /* 0x0000010003037824 */ /* 0x001fca00078e0200 */
[----:B-1----:R-:W-:Y:S01]  /*0050*/  ISETP.GE.AND P0, PT, R3, UR4, PT ;  /* 0x0000000403007c0c */ /* 0x002fe2000bf06270 */
[----:B------:R-:W0:-:S12]  /*0060*/  LDCU.64 UR4, c[0x0][0x358] ;  /* 0x00006b00ff0477ac */ /* 0x000e180008000a00 */
[----:B------:R-:W1:Y:S02]  /*0070*/  @!P0 LDC.64 R4, c[0x0][0x380] ;  /* 0x0000e000ff048b82 */ /* 0x000e640000000a00 */
[----:B-1----:R-:W-:-:S04]  /*0080*/  @!P0 IADD3 R2, P1, PT, R3, R4, RZ ;  /* 0x0000000403028210 */ /* 0x002fc80007f3e0ff */
[----:B------:R-:W-:-:S05]  /*0090*/  @!P0 LEA.HI.X.SX32 R3, R3, R5, 0x1, P1 ;  /* 0x0000000503038211 */ /* 0x000fca00008f0eff */
[----:B0-----:R0:W2:Y:S01]  /*00a0*/  @!P0 LDG.E.U8 R4, desc[UR4][R2.64] ;  /* 0x0000000402048981 */ /* 0x0010a2000c1e1100 */
[C---:B------:R-:W-:Y:S02]  /*00b0*/  LOP3.LUT P1, RZ, R0.reuse, 0x1f, RZ, 0xc0, !PT ;  /* 0x0000001f00ff7812 */ /* 0x040fe4000782c0ff */
[----:B0-----:R-:W-:-:S11]  /*00c0*/  LOP3.LUT R2, R0, 0x1f, RZ, 0xc0, !PT ;  /* 0x0000001f00027812 */ /* 0x001fd600078ec0ff */
[----:B------:R-:W0:Y:S01]  /*00d0*/  @!P1 S2R R7, SR_CgaCtaId ;  /* 0x0000000000079919 */ /* 0x000e220000008800 */
[----:B------:R-:W-:Y:S02]  /*00e0*/  @P0 F2FP.SATFINITE.E5M2.F32.PACK_AB_MERGE_C R4, RZ, RZ, RZ ;  /* 0x000000ffff04023e */ /* 0x000fe400048060ff */
[----:B------:R-:W-:Y:S02]  /*00f0*/  ISETP.GT.U32.AND P0, PT, R2, 0x7, PT ;  /* 0x000000070200780c */ /* 0x000fe40003f04070 */
[----:B--2---:R-:W-:-:S04]  /*0100*/  LOP3.LUT R4, R4, 0xff, RZ, 0xc0, !PT ;  /* 0x000000ff04047812 */ /* 0x004fc800078ec0ff */
[----:B------:R-:W-:-:S04]  /*0110*/  F2FP.F16.E5M2.UNPACK_B R4, R4 ;  /* 0x00000004ff04723e */ /* 0x000fc800020004ff */
[----:B------:R-:W-:-:S03]  /*0120*/  PRMT R4, R4, 0x5410, R4 ;  /* 0x0000541004047816 */ /* 0x000fc60000000004 */
[----:B------:R-:W1:Y:S02]  /*0130*/  @!P0 S2R R10, SR_CgaCtaId ;  /* 0x00000000000a8919 */ /* 0x000e640000008800 */
[----:B------:R-:W2:Y:S02]  /*0140*/  SHFL.BFLY PT, R5, R4, 0x10, 0x1f ;  /* 0x0e001f0004057f89 */ /* 0x000ea400000e0000 */
[----:B--2---:R-:W-:Y:S01]  /*0150*/  HADD2 R5, R4.H0_H0, R5.H0_H0 ;  /* 0x2000000504057230 */ /* 0x004fe20000000800 */
[----:B------:R-:W-:-:S04]  /*0160*/  @!P1 MOV R4, 0x400 ;  /* 0x0000040000049802 */ /* 0x000fc80000000f00 */
[----:B------:R-:W2:Y:S01]  /*0170*/  SHFL.BFLY PT, R6, R5, 0x8, 0x1f ;  /* 0x0d001f0005067f89 */ /* 0x000ea200000e0000 */
[----:B0-----:R-:W-:-:S04]  /*0180*/  @!P1 LEA R7, R7, R4, 0x18 ;  /* 0x0000000407079211 */ /* 0x001fc800078ec0ff */
[----:B------:R-:W-:Y:S01]  /*0190*/  @!P1 LEA.HI R7, R0, R7, RZ, 0x1c ;  /* 0x0000000700079211 */ /* 0x000fe200078fe0ff */
[----:B--2---:R-:W-:-:S05]  /*01a0*/  HADD2 R6, R5.H0_H0, R6.H0_H0 ;  /* 0x2000000605067230 */ /* 0x004fca0000000800 */
[----:B------:R-:W0:Y:S02]  /*01b0*/  SHFL.BFLY PT, R3, R6, 0x4, 0x1f ;  /* 0x0c801f0006037f89 */ /* 0x000e2400000e0000 */
[----:B0-----:R-:W-:-:S05]  /*01c0*/  HADD2 R3, R6.H0_H0, R3.H0_H0 ;  /* 0x2000000306037230 */ /* 0x001fca0000000800 */
[----:B------:R-:W0:Y:S02]  /*01d0*/  SHFL.BFLY PT, R8, R3, 0x2, 0x1f ;  /* 0x0c401f0003087f89 */ /* 0x000e2400000e0000 */
[----:B0-----:R-:W-:Y:S01]  /*01e0*/  HADD2 R8, R3.H0_H0, R8.H0_H0 ;  /* 0x2000000803087230 */ /* 0x001fe20000000800 */
[----:B------:R-:W-:-:S04]  /*01f0*/  @!P0 MOV R3, 0x400 ;  /* 0x0000040000038802 */ /* 0x000fc80000000f00 */
[----:B------:R-:W0:Y:S01]  /*0200*/  SHFL.BFLY PT, R5, R8, 0x1, 0x1f ;  /* 0x0c201f0008057f89 */ /* 0x000e2200000e0000 */
[----:B-1----:R-:W-:-:S05]  /*0210*/  @!P0 LEA R3, R10, R3, 0x18 ;  /* 0x000000030a038211 */ /* 0x002fca00078ec0ff */
[----:B------:R-:W-:Y:S02]  /*0220*/  @!P0 IMAD R2, R2, 0x2, R3 ;  /* 0x0000000202028824 */ /* 0x000fe400078e0203 */
[----:B0-----:R-:W-:-:S05]  /*0230*/  HADD2 R5, R8.H0_H0, R5.H0_H0 ;  /* 0x2000000508057230 */ /* 0x001fca0000000800 */
[----:B------:R-:W-:Y:S01]  /*0240*/  @!P1 STS.U16 [R7], R5 ;  /* 0x0000000507009388 */ /* 0x000fe20000000400 */
[----:B------:R-:W-:Y:S01]  /*0250*/  BAR.SYNC.DEFER_BLOCKING 0x0 ;  /* 0x0000000000007b1d */ /* 0x000fe20000010000 */
[----:B------:R-:W-:-:S05]  /*0260*/  ISETP.GT.U32.AND P1, PT, R0, 0x1f, PT ;  /* 0x0000001f0000780c */ /* 0x000fca0003f24070 */
[----:B------:R-:W0:Y:S02]  /*0270*/  @!P0 LDS.U16 R2, [R2] ;  /* 0x0000000002028984 */ /* 0x000e240000000400 */
[----:B0-----:R-:W-:-:S04]  /*0280*/  @!P0 PRMT R3, R2, 0x7610, R3 ;  /* 0x0000761002038816 */ /* 0x001fc80000000003 */
[----:B------:R-:W-:Y:S02]  /*0290*/  @P0 PRMT R3, RZ, 0x7610, R3 ;  /* 0x00007610ff030816 */ /* 0x000fe40000000003 */
[----:B------:R-:W-:Y:S05]  /*02a0*/  @P1 EXIT ;  /* 0x000000000000194d */ /* 0x000fea0003800000 */
[----:B------:R-:W-:Y:S02]  /*02b0*/  PRMT R3, R3, 0x5410, R3 ;  /* 0x0000541003037816 */ /* 0x000fe40000000003 */
[----:B------:R-:W-:-:S03]  /*02c0*/  ISETP.NE.AND P0, PT, R0, RZ, PT ;  /* 0x000000ff0000720c */ /* 0x000fc60003f05270 */
[----:B------:R-:W0:Y:S02]  /*02d0*/  SHFL.BFLY PT, R2, R3, 0x4, 0x1f ;  /* 0x0c801f0003027f89 */ /* 0x000e2400000e0000 */
[----:B0-----:R-:W-:-:S05]  /*02e0*/  HADD2 R2, R3.H0_H0, R2.H0_H0 ;  /* 0x2000000203027230 */ /* 0x001fca0000000800 */
[----:B------:R-:W0:Y:S02]  /*02f0*/  SHFL.BFLY PT, R5, R2, 0x2, 0x1f ;  /* 0x0c401f0002057f89 */ /* 0x000e2400000e0000 */
[----:B0-----:R-:W-:-:S05]  /*0300*/  HADD2 R5, R2.H0_H0, R5.H0_H0 ;  /* 0x2000000502057230 */ /* 0x001fca0000000800 */
[----:B------:R0:W1:Y:S01]  /*0310*/  SHFL.BFLY PT, R0, R5, 0x1, 0x1f ;  /* 0x0c201f0005007f89 */ /* 0x00006200000e0000 */
[----:B------:R-:W-:Y:S05]  /*0320*/  @P0 EXIT ;  /* 0x000000000000094d */ /* 0x000fea0003800000 */
[----:B------:R-:W2:Y:S01]  /*0330*/  LDC.64 R2, c[0x0][0x388] ;  /* 0x0000e200ff027b82 */ /* 0x000ea20000000a00 */
[----:B01----:R-:W-:-:S05]  /*0340*/  HADD2 R5, R5.H0_H0, R0.H0_H0 ;  /* 0x2000000005057230 */ /* 0x003fca0000000800 */
[----:B------:R-:W-:-:S05]  /*0350*/  HADD2.F32 R5, -RZ, R5.H0_H0 ;  /* 0x20000005ff057230 */ /* 0x000fca0000004100 */
[----:B--2---:R-:W-:Y:S01]  /*0360*/  REDG.E.ADD.F32.FTZ.RN.STRONG.GPU desc[UR4][R2.64], R5 ;  /* 0x00000005020079a6 */ /* 0x004fe2000c12f304 */
[----:B------:R-:W-:Y:S05]  /*0370*/  EXIT ;  /* 0x000000000000794d */ /* 0x000fea0003800000 */
.L_x_0:
[----:B------:R-:W-:-:S00]  /*0380*/  BRA `(.L_x_0) ;  /* 0xfffffffc00fc7947 */ /* 0x000fc0000383ffff */
[----:B------:R-:W-:-:S00]  /*0390*/  NOP ;  /* 0x0000000000007918 */ /* 0x000fc00000000000 */
        /* <DEDUP_REMOVED lines=14> */
.L_x_1:


//--------------------- .nv.shared._Z40block_all_reduce_sum_fp8_e5m2_f16_kernelILi256EEvPKhPfi --------------------------
	.section	.nv.shared._Z40block_all_reduce_sum_fp8_e5m2_f16_kernelILi256EEvPKhPfi,"aw",@nobits
	.sectionflags	@""
	.align	2
.nv.shared._Z40block_all_reduce_sum_fp8_e5m2_f16_kernelILi256EEvPKhPfi:
	.zero		1040


//--------------------- .nv.shared.reserved.0     --------------------------
	.section	.nv.shared.reserved.0,"aw",@nobits
	.weak		__nv_reservedSMEM_offset_0_alias
	.size		__nv_reservedSMEM_offset_0_alias, 0, 64
	.other		__nv_reservedSMEM_offset_0_alias,@"STO_CUDA_RESERVED_SHARED STV_DEFAULT"
__nv_reservedSMEM_offset_0_alias:
	.zero		0
	.zero		64


//--------------------- .nv.constant0._Z40block_all_reduce_sum_fp8_e5m2_f16_kernelILi256EEvPKhPfi --------------------------
	.section	.nv.constant0._Z40block_all_reduce_sum_fp8_e5m2_f16_kernelILi256EEvPKhPfi,"a",@progbits
	.sectionflags	@""
	.align	4
.nv.constant0._Z40block_all_reduce_sum_fp8_e5m2_f16_kernelILi256EEvPKhPfi:
	.zero		916


//--------------------- SYMBOLS --------------------------

	.type		.nv.reservedSmem.offset0,@object
	.size		.nv.reservedSmem.offset0,0x4
	.type		.nv.reservedSmem.cap,@object
	.size		.nv.reservedSmem.cap,0x4
